//
// Generated by NVIDIA NVVM Compiler
//
// Compiler Build ID: CL-36424714
// Cuda compilation tools, release 13.0, V13.0.88
// Based on NVVM 20.0.0
//

.version 9.0
.target sm_100
.address_size 64

	// .globl	_Z21compute_sigmoid_scorePfS_S_
// _ZZ16compute_gradientPfS_E5sdata has been demoted
.extern .shared .align 16 .b8 sdata[];

.visible .entry _Z21compute_sigmoid_scorePfS_S_(
	.param .u64 .ptr .align 1 _Z21compute_sigmoid_scorePfS_S__param_0,
	.param .u64 .ptr .align 1 _Z21compute_sigmoid_scorePfS_S__param_1,
	.param .u64 .ptr .align 1 _Z21compute_sigmoid_scorePfS_S__param_2
)
{
	.reg .pred 	%p<2>;
	.reg .b32 	%r<10>;
	.reg .b32 	%f<21>;
	.reg .b64 	%rd<13>;
	.reg .b64 	%fd<4>;

	ld.param.u64 	%rd2, [_Z21compute_sigmoid_scorePfS_S__param_0];
	ld.param.u64 	%rd3, [_Z21compute_sigmoid_scorePfS_S__param_1];
	ld.param.u64 	%rd1, [_Z21compute_sigmoid_scorePfS_S__param_2];
	cvta.to.global.u64 	%rd4, %rd2;
	cvta.to.global.u64 	%rd5, %rd3;
	mov.u32 	%r1, %ctaid.x;
	mov.u32 	%r2, %tid.x;
	mul.wide.u32 	%rd6, %r2, 4;
	add.s64 	%rd7, %rd5, %rd6;
	ld.global.f32 	%f1, [%rd7];
	mov.u32 	%r3, %ntid.x;
	mad.lo.s32 	%r4, %r1, %r3, %r2;
	mul.wide.u32 	%rd8, %r4, 4;
	add.s64 	%rd9, %rd4, %rd8;
	ld.global.f32 	%f2, [%rd9];
	mul.f32 	%f3, %f1, %f2;
	shl.b32 	%r5, %r2, 2;
	mov.u32 	%r6, sdata;
	add.s32 	%r7, %r6, %r5;
	st.shared.f32 	[%r7], %f3;
	bar.sync 	0;
	setp.ne.s32 	%p1, %r2, 0;
	@%p1 bra 	$L__BB0_2;
	cvta.to.global.u64 	%rd10, %rd1;
	ld.shared.v2.f32 	{%f4, %f5}, [sdata];
	add.f32 	%f6, %f4, 0f00000000;
	add.f32 	%f7, %f6, %f5;
	fma.rn.f32 	%f8, %f7, 0fBBBB989D, 0f3F000000;
	cvt.sat.f32.f32 	%f9, %f8;
	mov.f32 	%f10, 0f4B400001;
	mov.f32 	%f11, 0f437C0000;
	fma.rm.f32 	%f12, %f9, %f11, %f10;
	add.f32 	%f13, %f12, 0fCB40007F;
	neg.f32 	%f14, %f13;
	fma.rn.f32 	%f15, %f7, 0fBFB8AA3B, %f14;
	fma.rn.f32 	%f16, %f7, 0fB2A57060, %f15;
	mov.b32 	%r8, %f12;
	shl.b32 	%r9, %r8, 23;
	mov.b32 	%f17, %r9;
	ex2.approx.ftz.f32 	%f18, %f16;
	mul.f32 	%f19, %f18, %f17;
	cvt.f64.f32 	%fd1, %f19;
	add.f64 	%fd2, %fd1, 0d3FF0000000000000;
	rcp.rn.f64 	%fd3, %fd2;
	cvt.rn.f32.f64 	%f20, %fd3;
	mul.wide.u32 	%rd11, %r1, 4;
	add.s64 	%rd12, %rd10, %rd11;
	st.global.f32 	[%rd12], %f20;
$L__BB0_2:
	ret;

}
	// .globl	_Z11substract_yPfS_
.visible .entry _Z11substract_yPfS_(
	.param .u64 .ptr .align 1 _Z11substract_yPfS__param_0,
	.param .u64 .ptr .align 1 _Z11substract_yPfS__param_1
)
{
	.reg .b32 	%r<2>;
	.reg .b32 	%f<4>;
	.reg .b64 	%rd<8>;

	ld.param.u64 	%rd1, [_Z11substract_yPfS__param_0];
	ld.param.u64 	%rd2, [_Z11substract_yPfS__param_1];
	cvta.to.global.u64 	%rd3, %rd1;
	cvta.to.global.u64 	%rd4, %rd2;
	mov.u32 	%r1, %tid.x;
	mul.wide.u32 	%rd5, %r1, 4;
	add.s64 	%rd6, %rd4, %rd5;
	ld.global.f32 	%f1, [%rd6];
	add.s64 	%rd7, %rd3, %rd5;
	ld.global.f32 	%f2, [%rd7];
	sub.f32 	%f3, %f2, %f1;
	st.global.f32 	[%rd7], %f3;
	ret;

}
	// .globl	_Z7scale_xPfS_S_
.visible .entry _Z7scale_xPfS_S_(
	.param .u64 .ptr .align 1 _Z7scale_xPfS_S__param_0,
	.param .u64 .ptr .align 1 _Z7scale_xPfS_S__param_1,
	.param .u64 .ptr .align 1 _Z7scale_xPfS_S__param_2
)
{
	.reg .b32 	%r<5>;
	.reg .b32 	%f<4>;
	.reg .b64 	%rd<12>;
	.reg .b64 	%fd<5>;

	ld.param.u64 	%rd1, [_Z7scale_xPfS_S__param_0];
	ld.param.u64 	%rd2, [_Z7scale_xPfS_S__param_1];
	ld.param.u64 	%rd3, [_Z7scale_xPfS_S__param_2];
	cvta.to.global.u64 	%rd4, %rd3;
	cvta.to.global.u64 	%rd5, %rd2;
	cvta.to.global.u64 	%rd6, %rd1;
	mov.u32 	%r1, %ctaid.x;
	mov.u32 	%r2, %tid.x;
	mul.wide.u32 	%rd7, %r1, 4;
	add.s64 	%rd8, %rd6, %rd7;
	ld.global.f32 	%f1, [%rd8];
	cvt.f64.f32 	%fd1, %f1;
	add.f64 	%fd2, %fd1, %fd1;
	mov.u32 	%r3, %ntid.x;
	mad.lo.s32 	%r4, %r1, %r3, %r2;
	mul.wide.u32 	%rd9, %r4, 4;
	add.s64 	%rd10, %rd5, %rd9;
	ld.global.f32 	%f2, [%rd10];
	cvt.f64.f32 	%fd3, %f2;
	mul.f64 	%fd4, %fd2, %fd3;
	cvt.rn.f32.f64 	%f3, %fd4;
	add.s64 	%rd11, %rd4, %rd9;
	st.global.f32 	[%rd11], %f3;
	ret;

}
	// .globl	_Z16compute_gradientPfS_
.visible .entry _Z16compute_gradientPfS_(
	.param .u64 .ptr .align 1 _Z16compute_gradientPfS__param_0,
	.param .u64 .ptr .align 1 _Z16compute_gradientPfS__param_1
)
{
	.reg .pred 	%p<5>;
	.reg .b32 	%r<25>;
	.reg .b32 	%f<7>;
	.reg .b64 	%rd<9>;
	// demoted variable
	.shared .align 4 .b8 _ZZ16compute_gradientPfS_E5sdata[512];
	ld.param.u64 	%rd2, [_Z16compute_gradientPfS__param_0];
	ld.param.u64 	%rd1, [_Z16compute_gradientPfS__param_1];
	cvta.to.global.u64 	%rd3, %rd2;
	mov.u32 	%r1, %ctaid.x;
	mov.u32 	%r2, %tid.x;
	mov.u32 	%r3, %tid.y;
	mad.lo.s32 	%r9, %r2, %r1, %r2;
	shl.b32 	%r10, %r9, 1;
	add.s32 	%r11, %r10, %r3;
	mul.wide.u32 	%rd4, %r11, 4;
	add.s64 	%rd5, %rd3, %rd4;
	ld.global.f32 	%f1, [%rd5];
	shl.b32 	%r12, %r2, 3;
	mov.u32 	%r13, _ZZ16compute_gradientPfS_E5sdata;
	shl.b32 	%r14, %r3, 2;
	add.s32 	%r5, %r13, %r14;
	add.s32 	%r15, %r5, %r12;
	st.shared.f32 	[%r15], %f1;
	bar.sync 	0;
	mov.u32 	%r4, %ntid.x;
	setp.lt.u32 	%p1, %r4, 2;
	@%p1 bra 	$L__BB3_5;
	mov.b32 	%r24, 1;
$L__BB3_2:
	shl.b32 	%r7, %r24, 1;
	mul.lo.s32 	%r8, %r7, %r2;
	setp.ge.u32 	%p2, %r8, %r4;
	@%p2 bra 	$L__BB3_4;
	add.s32 	%r17, %r8, %r24;
	shl.b32 	%r18, %r17, 3;
	add.s32 	%r19, %r5, %r18;
	ld.shared.f32 	%f2, [%r19];
	shl.b32 	%r20, %r8, 3;
	add.s32 	%r21, %r5, %r20;
	ld.shared.f32 	%f3, [%r21];
	add.f32 	%f4, %f2, %f3;
	st.shared.f32 	[%r21], %f4;
$L__BB3_4:
	bar.sync 	0;
	setp.lt.u32 	%p3, %r7, %r4;
	mov.u32 	%r24, %r7;
	@%p3 bra 	$L__BB3_2;
$L__BB3_5:
	setp.ne.s32 	%p4, %r2, 0;
	@%p4 bra 	$L__BB3_7;
	ld.shared.f32 	%f5, [%r5];
	mul.f32 	%f6, %f5, 0f3C800000;
	shl.b32 	%r22, %r1, 1;
	add.s32 	%r23, %r22, %r3;
	cvta.to.global.u64 	%rd6, %rd1;
	mul.wide.u32 	%rd7, %r23, 4;
	add.s64 	%rd8, %rd6, %rd7;
	st.global.f32 	[%rd8], %f6;
$L__BB3_7:
	ret;

}


// ===== COMPILED SASS (sm_100) =====

	.target	sm_100

	.elftype	@"ET_EXEC"


//--------------------- .note.nv.tkinfo           --------------------------
	.section	.note.nv.tkinfo,"",@"SHT_NOTE"
	.sectionflags	@"SHF_NOTE_NV_TKINFO"
	.tkinfo
        /*0018*/ 	.word	0x00000002
        /*0030*/ 	.string	""
        /*0030*/ 	.string	"ptxas"
        /*0030*/ 	.string	"Cuda compilation tools, release 13.0, V13.0.88"
        /*0030*/ 	.string	"Build cuda_13.0.r13.0/compiler.36424714_0"
        /*0030*/ 	.string	"-arch sm_100 -m 64 "



//--------------------- .note.nv.cuinfo           --------------------------
	.section	.note.nv.cuinfo,"",@"SHT_NOTE"
	.sectionflags	@"SHF_NOTE_NV_CUINFO"
        /*0018*/ 	.short	0x0002
        /*001a*/ 	.short	0x0064
        /*001c*/ 	.short	0x0082
	.zero		2


//--------------------- .nv.info                  --------------------------
	.section	.nv.info,"",@"SHT_CUDA_INFO"
	.align	4


	//----- nvinfo : EIATTR_REGCOUNT
	.align		4
        /*0000*/ 	.byte	0x04, 0x2f
        /*0002*/ 	.short	(.L_1 - .L_0)
	.align		4
.L_0:
        /*0004*/ 	.word	index@(_Z21compute_sigmoid_scorePfS_S_)
        /*0008*/ 	.word	0x0000000e


	//----- nvinfo : EIATTR_FRAME_SIZE
	.align		4
.L_1:
        /*000c*/ 	.byte	0x04, 0x11
        /*000e*/ 	.short	(.L_3 - .L_2)
	.align		4
.L_2:
        /*0010*/ 	.word	index@($__internal_0_$__cuda_sm20_dblrcp_rn_slowpath_v3)
        /*0014*/ 	.word	0x00000000


	//----- nvinfo : EIATTR_FRAME_SIZE
	.align		4
.L_3:
        /*0018*/ 	.byte	0x04, 0x11
        /*001a*/ 	.short	(.L_5 - .L_4)
	.align		4
.L_4:
        /*001c*/ 	.word	index@(_Z21compute_sigmoid_scorePfS_S_)
        /*0020*/ 	.word	0x00000000


	//----- nvinfo : EIATTR_REGCOUNT
	.align		4
.L_5:
        /*0024*/ 	.byte	0x04, 0x2f
        /*0026*/ 	.short	(.L_7 - .L_6)
	.align		4
.L_6:
        /*0028*/ 	.word	index@(_Z11substract_yPfS_)
        /*002c*/ 	.word	0x0000000a


	//----- nvinfo : EIATTR_FRAME_SIZE
	.align		4
.L_7:
        /*0030*/ 	.byte	0x04, 0x11
        /*0032*/ 	.short	(.L_9 - .L_8)
	.align		4
.L_8:
        /*0034*/ 	.word	index@(_Z11substract_yPfS_)
        /*0038*/ 	.word	0x00000000


	//----- nvinfo : EIATTR_REGCOUNT
	.align		4
.L_9:
        /*003c*/ 	.byte	0x04, 0x2f
        /*003e*/ 	.short	(.L_11 - .L_10)
	.align		4
.L_10:
        /*0040*/ 	.word	index@(_Z7scale_xPfS_S_)
        /*0044*/ 	.word	0x00000010


	//----- nvinfo : EIATTR_FRAME_SIZE
	.align		4
.L_11:
        /*0048*/ 	.byte	0x04, 0x11
        /*004a*/ 	.short	(.L_13 - .L_12)
	.align		4
.L_12:
        /*004c*/ 	.word	index@(_Z7scale_xPfS_S_)
        /*0050*/ 	.word	0x00000000


	//----- nvinfo : EIATTR_REGCOUNT
	.align		4
.L_13:
        /*0054*/ 	.byte	0x04, 0x2f
        /*0056*/ 	.short	(.L_15 - .L_14)
	.align		4
.L_14:
        /*0058*/ 	.word	index@(_Z16compute_gradientPfS_)
        /*005c*/ 	.word	0x0000000c


	//----- nvinfo : EIATTR_FRAME_SIZE
	.align		4
.L_15:
        /*0060*/ 	.byte	0x04, 0x11
        /*0062*/ 	.short	(.L_17 - .L_16)
	.align		4
.L_16:
        /*0064*/ 	.word	index@(_Z16compute_gradientPfS_)
        /*0068*/ 	.word	0x00000000


	//----- nvinfo : EIATTR_MIN_STACK_SIZE
	.align		4
.L_17:
        /*006c*/ 	.byte	0x04, 0x12
        /*006e*/ 	.short	(.L_19 - .L_18)
	.align		4
.L_18:
        /*0070*/ 	.word	index@(_Z16compute_gradientPfS_)
        /*0074*/ 	.word	0x00000000


	//----- nvinfo : EIATTR_MIN_STACK_SIZE
	.align		4
.L_19:
        /*0078*/ 	.byte	0x04, 0x12
        /*007a*/ 	.short	(.L_21 - .L_20)
	.align		4
.L_20:
        /*007c*/ 	.word	index@(_Z7scale_xPfS_S_)
        /*0080*/ 	.word	0x00000000


	//----- nvinfo : EIATTR_MIN_STACK_SIZE
	.align		4
.L_21:
        /*0084*/ 	.byte	0x04, 0x12
        /*0086*/ 	.short	(.L_23 - .L_22)
	.align		4
.L_22:
        /*0088*/ 	.word	index@(_Z11substract_yPfS_)
        /*008c*/ 	.word	0x00000000


	//----- nvinfo : EIATTR_MIN_STACK_SIZE
	.align		4
.L_23:
        /*0090*/ 	.byte	0x04, 0x12
        /*0092*/ 	.short	(.L_25 - .L_24)
	.align		4
.L_24:
        /*0094*/ 	.word	index@(_Z21compute_sigmoid_scorePfS_S_)
        /*0098*/ 	.word	0x00000000
.L_25:


//--------------------- .nv.compat                --------------------------
	.section	.nv.compat,"",@"SHT_CUDA_COMPAT_INFO"
	.align	4
        /*0000*/ 	.byte	0x02, 0x09, 0x00, 0x00, 0x02, 0x02, 0x01, 0x00, 0x02, 0x05, 0x05, 0x00, 0x03, 0x07, 0x01, 0x01
        /*0010*/ 	.byte	0x02, 0x03, 0x00, 0x00, 0x02, 0x06, 0x01, 0x00, 0x04, 0x0b, 0x08, 0x00, 0x01, 0x00, 0x00, 0x00
        /*0020*/ 	.byte	0x00, 0x00, 0x00, 0x00


//--------------------- .nv.info._Z16compute_gradientPfS_ --------------------------
	.section	.nv.info._Z16compute_gradientPfS_,"",@"SHT_CUDA_INFO"
	.sectionflags	@""
	.align	4


	//----- nvinfo : EIATTR_CUDA_API_VERSION
	.align		4
        /*0000*/ 	.byte	0x04, 0x37
        /*0002*/ 	.short	(.L_27 - .L_26)
.L_26:
        /*0004*/ 	.word	0x00000082


	//----- nvinfo : EIATTR_KPARAM_INFO
	.align		4
.L_27:
        /*0008*/ 	.byte	0x04, 0x17
        /*000a*/ 	.short	(.L_29 - .L_28)
.L_28:
        /*000c*/ 	.word	0x00000000
        /*0010*/ 	.short	0x0001
        /*0012*/ 	.short	0x0008
        /*0014*/ 	.byte	0x00, 0xf5, 0x21, 0x00


	//----- nvinfo : EIATTR_KPARAM_INFO
	.align		4
.L_29:
        /*0018*/ 	.byte	0x04, 0x17
        /*001a*/ 	.short	(.L_31 - .L_30)
.L_30:
        /*001c*/ 	.word	0x00000000
        /*0020*/ 	.short	0x0000
        /*0022*/ 	.short	0x0000
        /*0024*/ 	.byte	0x00, 0xf5, 0x21, 0x00


	//----- nvinfo : EIATTR_SPARSE_MMA_MASK
	.align		4
.L_31:
        /*0028*/ 	.byte	0x03, 0x50
        /*002a*/ 	.short	0x0000


	//----- nvinfo : EIATTR_MAXREG_COUNT
	.align		4
        /*002c*/ 	.byte	0x03, 0x1b
        /*002e*/ 	.short	0x00ff


	//----- nvinfo : EIATTR_NUM_BARRIERS
	.align		4
        /*0030*/ 	.byte	0x02, 0x4c
        /*0032*/ 	.byte	0x01
	.zero		1


	//----- nvinfo : EIATTR_MERCURY_ISA_VERSION
	.align		4
        /*0034*/ 	.byte	0x03, 0x5f
        /*0036*/ 	.short	0x0101


	//----- nvinfo : EIATTR_VRC_CTA_INIT_COUNT
	.align		4
        /*0038*/ 	.byte	0x02, 0x4a
	.zero		1
	.zero		1


	//----- nvinfo : EIATTR_EXIT_INSTR_OFFSETS
	.align		4
        /*003c*/ 	.byte	0x04, 0x1c
        /*003e*/ 	.short	(.L_33 - .L_32)


	//   ....[0]....
.L_32:
        /*0040*/ 	.word	0x00000240


	//   ....[1]....
        /*0044*/ 	.word	0x000002b0


	//----- nvinfo : EIATTR_CBANK_PARAM_SIZE
	.align		4
.L_33:
        /*0048*/ 	.byte	0x03, 0x19
        /*004a*/ 	.short	0x0010


	//----- nvinfo : EIATTR_PARAM_CBANK
	.align		4
        /*004c*/ 	.byte	0x04, 0x0a
        /*004e*/ 	.short	(.L_35 - .L_34)
	.align		4
.L_34:
        /*0050*/ 	.word	index@(.nv.constant0._Z16compute_gradientPfS_)
        /*0054*/ 	.short	0x0380
        /*0056*/ 	.short	0x0010


	//----- nvinfo : EIATTR_SW_WAR
	.align		4
.L_35:
        /*0058*/ 	.byte	0x04, 0x36
        /*005a*/ 	.short	(.L_37 - .L_36)
.L_36:
        /*005c*/ 	.word	0x00000008
.L_37:


//--------------------- .nv.info._Z7scale_xPfS_S_ --------------------------
	.section	.nv.info._Z7scale_xPfS_S_,"",@"SHT_CUDA_INFO"
	.sectionflags	@""
	.align	4


	//----- nvinfo : EIATTR_CUDA_API_VERSION
	.align		4
        /*0000*/ 	.byte	0x04, 0x37
        /*0002*/ 	.short	(.L_39 - .L_38)
.L_38:
        /*0004*/ 	.word	0x00000082


	//----- nvinfo : EIATTR_KPARAM_INFO
	.align		4
.L_39:
        /*0008*/ 	.byte	0x04, 0x17
        /*000a*/ 	.short	(.L_41 - .L_40)
.L_40:
        /*000c*/ 	.word	0x00000000
        /*0010*/ 	.short	0x0002
        /*0012*/ 	.short	0x0010
        /*0014*/ 	.byte	0x00, 0xf5, 0x21, 0x00


	//----- nvinfo : EIATTR_KPARAM_INFO
	.align		4
.L_41:
        /*0018*/ 	.byte	0x04, 0x17
        /*001a*/ 	.short	(.L_43 - .L_42)
.L_42:
        /*001c*/ 	.word	0x00000000
        /*0020*/ 	.short	0x0001
        /*0022*/ 	.short	0x0008
        /*0024*/ 	.byte	0x00, 0xf5, 0x21, 0x00


	//----- nvinfo : EIATTR_KPARAM_INFO
	.align		4
.L_43:
        /*0028*/ 	.byte	0x04, 0x17
        /*002a*/ 	.short	(.L_45 - .L_44)
.L_44:
        /*002c*/ 	.word	0x00000000
        /*0030*/ 	.short	0x0000
        /*0032*/ 	.short	0x0000
        /*0034*/ 	.byte	0x00, 0xf5, 0x21, 0x00


	//----- nvinfo : EIATTR_SPARSE_MMA_MASK
	.align		4
.L_45:
        /*0038*/ 	.byte	0x03, 0x50
        /*003a*/ 	.short	0x0000


	//----- nvinfo : EIATTR_MAXREG_COUNT
	.align		4
        /*003c*/ 	.byte	0x03, 0x1b
        /*003e*/ 	.short	0x00ff


	//----- nvinfo : EIATTR_MERCURY_ISA_VERSION
	.align		4
        /*0040*/ 	.byte	0x03, 0x5f
        /*0042*/ 	.short	0x0101


	//----- nvinfo : EIATTR_VRC_CTA_INIT_COUNT
	.align		4
        /*0044*/ 	.byte	0x02, 0x4a
	.zero		1
	.zero		1


	//----- nvinfo : EIATTR_EXIT_INSTR_OFFSETS
	.align		4
        /*0048*/ 	.byte	0x04, 0x1c
        /*004a*/ 	.short	(.L_47 - .L_46)


	//   ....[0]....
.L_46:
        /*004c*/ 	.word	0x00000140


	//----- nvinfo : EIATTR_CBANK_PARAM_SIZE
	.align		4
.L_47:
        /*0050*/ 	.byte	0x03, 0x19
        /*0052*/ 	.short	0x0018


	//----- nvinfo : EIATTR_PARAM_CBANK
	.align		4
        /*0054*/ 	.byte	0x04, 0x0a
        /*0056*/ 	.short	(.L_49 - .L_48)
	.align		4
.L_48:
        /*0058*/ 	.word	index@(.nv.constant0._Z7scale_xPfS_S_)
        /*005c*/ 	.short	0x0380
        /*005e*/ 	.short	0x0018


	//----- nvinfo : EIATTR_SW_WAR
	.align		4
.L_49:
        /*0060*/ 	.byte	0x04, 0x36
        /*0062*/ 	.short	(.L_51 - .L_50)
.L_50:
        /*0064*/ 	.word	0x00000008
.L_51:


//--------------------- .nv.info._Z11substract_yPfS_ --------------------------
	.section	.nv.info._Z11substract_yPfS_,"",@"SHT_CUDA_INFO"
	.sectionflags	@""
	.align	4


	//----- nvinfo : EIATTR_CUDA_API_VERSION
	.align		4
        /*0000*/ 	.byte	0x04, 0x37
        /*0002*/ 	.short	(.L_53 - .L_52)
.L_52:
        /*0004*/ 	.word	0x00000082


	//----- nvinfo : EIATTR_KPARAM_INFO
	.align		4
.L_53:
        /*0008*/ 	.byte	0x04, 0x17
        /*000a*/ 	.short	(.L_55 - .L_54)
.L_54:
        /*000c*/ 	.word	0x00000000
        /*0010*/ 	.short	0x0001
        /*0012*/ 	.short	0x0008
        /*0014*/ 	.byte	0x00, 0xf5, 0x21, 0x00


	//----- nvinfo : EIATTR_KPARAM_INFO
	.align		4
.L_55:
        /*0018*/ 	.byte	0x04, 0x17
        /*001a*/ 	.short	(.L_57 - .L_56)
.L_56:
        /*001c*/ 	.word	0x00000000
        /*0020*/ 	.short	0x0000
        /*0022*/ 	.short	0x0000
        /*0024*/ 	.byte	0x00, 0xf5, 0x21, 0x00


	//----- nvinfo : EIATTR_SPARSE_MMA_MASK
	.align		4
.L_57:
        /*0028*/ 	.byte	0x03, 0x50
        /*002a*/ 	.short	0x0000


	//----- nvinfo : EIATTR_MAXREG_COUNT
	.align		4
        /*002c*/ 	.byte	0x03, 0x1b
        /*002e*/ 	.short	0x00ff


	//----- nvinfo : EIATTR_MERCURY_ISA_VERSION
	.align		4
        /*0030*/ 	.byte	0x03, 0x5f
        /*0032*/ 	.short	0x0101


	//----- nvinfo : EIATTR_VRC_CTA_INIT_COUNT
	.align		4
        /*0034*/ 	.byte	0x02, 0x4a
	.zero		1
	.zero		1


	//----- nvinfo : EIATTR_EXIT_INSTR_OFFSETS
	.align		4
        /*0038*/ 	.byte	0x04, 0x1c
        /*003a*/ 	.short	(.L_59 - .L_58)


	//   ....[0]....
.L_58:
        /*003c*/ 	.word	0x000000b0


	//----- nvinfo : EIATTR_CBANK_PARAM_SIZE
	.align		4
.L_59:
        /*0040*/ 	.byte	0x03, 0x19
        /*0042*/ 	.short	0x0010


	//----- nvinfo : EIATTR_PARAM_CBANK
	.align		4
        /*0044*/ 	.byte	0x04, 0x0a
        /*0046*/ 	.short	(.L_61 - .L_60)
	.align		4
.L_60:
        /*0048*/ 	.word	index@(.nv.constant0._Z11substract_yPfS_)
        /*004c*/ 	.short	0x0380
        /*004e*/ 	.short	0x0010


	//----- nvinfo : EIATTR_SW_WAR
	.align		4
.L_61:
        /*0050*/ 	.byte	0x04, 0x36
        /*0052*/ 	.short	(.L_63 - .L_62)
.L_62:
        /*0054*/ 	.word	0x00000008
.L_63:


//--------------------- .nv.info._Z21compute_sigmoid_scorePfS_S_ --------------------------
	.section	.nv.info._Z21compute_sigmoid_scorePfS_S_,"",@"SHT_CUDA_INFO"
	.sectionflags	@""
	.align	4


	//----- nvinfo : EIATTR_CUDA_API_VERSION
	.align		4
        /*0000*/ 	.byte	0x04, 0x37
        /*0002*/ 	.short	(.L_65 - .L_64)
.L_64:
        /*0004*/ 	.word	0x00000082


	//----- nvinfo : EIATTR_KPARAM_INFO
	.align		4
.L_65:
        /*0008*/ 	.byte	0x04, 0x17
        /*000a*/ 	.short	(.L_67 - .L_66)
.L_66:
        /*000c*/ 	.word	0x00000000
        /*0010*/ 	.short	0x0002
        /*0012*/ 	.short	0x0010
        /*0014*/ 	.byte	0x00, 0xf5, 0x21, 0x00


	//----- nvinfo : EIATTR_KPARAM_INFO
	.align		4
.L_67:
        /*0018*/ 	.byte	0x04, 0x17
        /*001a*/ 	.short	(.L_69 - .L_68)
.L_68:
        /*001c*/ 	.word	0x00000000
        /*0020*/ 	.short	0x0001
        /*0022*/ 	.short	0x0008
        /*0024*/ 	.byte	0x00, 0xf5, 0x21, 0x00


	//----- nvinfo : EIATTR_KPARAM_INFO
	.align		4
.L_69:
        /*0028*/ 	.byte	0x04, 0x17
        /*002a*/ 	.short	(.L_71 - .L_70)
.L_70:
        /*002c*/ 	.word	0x00000000
        /*0030*/ 	.short	0x0000
        /*0032*/ 	.short	0x0000
        /*0034*/ 	.byte	0x00, 0xf5, 0x21, 0x00


	//----- nvinfo : EIATTR_SPARSE_MMA_MASK
	.align		4
.L_71:
        /*0038*/ 	.byte	0x03, 0x50
        /*003a*/ 	.short	0x0000


	//----- nvinfo : EIATTR_MAXREG_COUNT
	.align		4
        /*003c*/ 	.byte	0x03, 0x1b
        /*003e*/ 	.short	0x00ff


	//----- nvinfo : EIATTR_NUM_BARRIERS
	.align		4
        /*0040*/ 	.byte	0x02, 0x4c
        /*0042*/ 	.byte	0x01
	.zero		1


	//----- nvinfo : EIATTR_MERCURY_ISA_VERSION
	.align		4
        /*0044*/ 	.byte	0x03, 0x5f
        /*0046*/ 	.short	0x0101


	//----- nvinfo : EIATTR_VRC_CTA_INIT_COUNT
	.align		4
        /*0048*/ 	.byte	0x02, 0x4a
	.zero		1
	.zero		1


	//----- nvinfo : EIATTR_EXIT_INSTR_OFFSETS
	.align		4
        /*004c*/ 	.byte	0x04, 0x1c
        /*004e*/ 	.short	(.L_73 - .L_72)


	//   ....[0]....
.L_72:
        /*0050*/ 	.word	0x00000140


	//   ....[1]....
        /*0054*/ 	.word	0x00000350


	//----- nvinfo : EIATTR_CRS_STACK_SIZE
	.align		4
.L_73:
        /*0058*/ 	.byte	0x04, 0x1e
        /*005a*/ 	.short	(.L_75 - .L_74)
.L_74:
        /*005c*/ 	.word	0x00000000


	//----- nvinfo : EIATTR_CBANK_PARAM_SIZE
	.align		4
.L_75:
        /*0060*/ 	.byte	0x03, 0x19
        /*0062*/ 	.short	0x0018


	//----- nvinfo : EIATTR_PARAM_CBANK
	.align		4
        /*0064*/ 	.byte	0x04, 0x0a
        /*0066*/ 	.short	(.L_77 - .L_76)
	.align		4
.L_76:
        /*0068*/ 	.word	index@(.nv.constant0._Z21compute_sigmoid_scorePfS_S_)
        /*006c*/ 	.short	0x0380
        /*006e*/ 	.short	0x0018


	//----- nvinfo : EIATTR_SW_WAR
	.align		4
.L_77:
        /*0070*/ 	.byte	0x04, 0x36
        /*0072*/ 	.short	(.L_79 - .L_78)
.L_78:
        /*0074*/ 	.word	0x00000008
.L_79:


//--------------------- .nv.callgraph             --------------------------
	.section	.nv.callgraph,"",@"SHT_CUDA_CALLGRAPH"
	.align	4
	.sectionentsize	8
	.align		4
        /*0000*/ 	.word	0x00000000
	.align		4
        /*0004*/ 	.word	0xffffffff
	.align		4
        /*0008*/ 	.word	0x00000000
	.align		4
        /*000c*/ 	.word	0xfffffffe
	.align		4
        /*0010*/ 	.word	0x00000000
	.align		4
        /*0014*/ 	.word	0xfffffffd
	.align		4
        /*0018*/ 	.word	0x00000000
	.align		4
        /*001c*/ 	.word	0xfffffffc


//--------------------- .text._Z16compute_gradientPfS_ --------------------------
	.section	.text._Z16compute_gradientPfS_,"ax",@progbits
	.align	128
        .global         _Z16compute_gradientPfS_
        .type           _Z16compute_gradientPfS_,@function
        .size           _Z16compute_gradientPfS_,(.L_x_11 - _Z16compute_gradientPfS_)
        .other          _Z16compute_gradientPfS_,@"STO_CUDA_ENTRY STV_DEFAULT"
_Z16compute_gradientPfS_:
.text._Z16compute_gradientPfS_:
[----:B------:R-:W-:Y:S01]  /*0000*/  LDC R1, c[0x0][0x37c] ;  /* 0x0000df00ff017b82 */ /* 0x000fe20000000800 */
[----:B------:R-:W0:Y:S07]  /*0010*/  S2R R6, SR_CTAID.X ;  /* 0x0000000000067919 */ /* 0x000e2e0000002500 */
[----:B------:R-:W1:Y:S01]  /*0020*/  LDC.64 R2, c[0x0][0x380] ;  /* 0x0000e000ff027b82 */ /* 0x000e620000000a00 */
[----:B------:R-:W2:Y:S01]  /*0030*/  LDCU.64 UR6, c[0x0][0x358] ;  /* 0x00006b00ff0677ac */ /* 0x000ea20008000a00 */
[----:B------:R-:W0:Y:S01]  /*0040*/  S2R R7, SR_TID.X ;  /* 0x0000000000077919 */ /* 0x000e220000002100 */
[----:B------:R-:W3:Y:S01]  /*0050*/  S2R R9, SR_TID.Y ;  /* 0x0000000000097919 */ /* 0x000ee20000002200 */
[----:B0-----:R-:W-:-:S05]  /*0060*/  IMAD R0, R6, R7, R7 ;  /* 0x0000000706007224 */ /* 0x001fca00078e0207 */
[----:B---3--:R-:W-:-:S05]  /*0070*/  LEA R5, R0, R9, 0x1 ;  /* 0x0000000900057211 */ /* 0x008fca00078e08ff */
[----:B-1----:R-:W-:-:S06]  /*0080*/  IMAD.WIDE.U32 R2, R5, 0x4, R2 ;  /* 0x0000000405027825 */ /* 0x002fcc00078e0002 */
[----:B--2---:R-:W2:Y:S01]  /*0090*/  LDG.E R2, desc[UR6][R2.64] ;  /* 0x0000000602027981 */ /* 0x004ea2000c1e1900 */
[----:B------:R-:W0:Y:S01]  /*00a0*/  S2UR UR5, SR_CgaCtaId ;  /* 0x00000000000579c3 */ /* 0x000e220000008800 */
[----:B------:R-:W-:Y:S01]  /*00b0*/  UMOV UR4, 0x400 ;  /* 0x0000040000047882 */ /* 0x000fe20000000000 */
[----:B------:R-:W1:Y:S01]  /*00c0*/  LDCU UR8, c[0x0][0x360] ;  /* 0x00006c00ff0877ac */ /* 0x000e620008000800 */
[----:B------:R-:W-:Y:S01]  /*00d0*/  ISETP.NE.AND P1, PT, R7, RZ, PT ;  /* 0x000000ff0700720c */ /* 0x000fe20003f25270 */
[----:B-1----:R-:W-:Y:S02]  /*00e0*/  UISETP.GE.U32.AND UP0, UPT, UR8, 0x2, UPT ;  /* 0x000000020800788c */ /* 0x002fe4000bf06070 */
[----:B0-----:R-:W-:-:S06]  /*00f0*/  ULEA UR4, UR5, UR4, 0x18 ;  /* 0x0000000405047291 */ /* 0x001fcc000f8ec0ff */
[----:B------:R-:W-:-:S04]  /*0100*/  LEA R0, R9, UR4, 0x2 ;  /* 0x0000000409007c11 */ /* 0x000fc8000f8e10ff */
[----:B------:R-:W-:-:S05]  /*0110*/  LEA R5, R7, R0, 0x3 ;  /* 0x0000000007057211 */ /* 0x000fca00078e18ff */
[----:B--2---:R0:W-:Y:S01]  /*0120*/  STS [R5], R2 ;  /* 0x0000000205007388 */ /* 0x0041e20000000800 */
[----:B------:R-:W-:Y:S06]  /*0130*/  BAR.SYNC.DEFER_BLOCKING 0x0 ;  /* 0x0000000000007b1d */ /* 0x000fec0000010000 */
[----:B------:R-:W-:Y:S05]  /*0140*/  BRA.U !UP0, `(.L_x_0) ;  /* 0x00000001083c7547 */ /* 0x000fea000b800000 */
[----:B------:R-:W-:-:S05]  /*0150*/  UMOV UR4, 0x1 ;  /* 0x0000000100047882 */ /* 0x000fca0000000000 */
.L_x_1:
[----:B------:R-:W-:-:S04]  /*0160*/  USHF.L.U32 UR5, UR4, 0x1, URZ ;  /* 0x0000000104057899 */ /* 0x000fc800080006ff */
[----:B------:R-:W-:Y:S02]  /*0170*/  UISETP.GE.U32.AND UP0, UPT, UR5, UR8, UPT ;  /* 0x000000080500728c */ /* 0x000fe4000bf06070 */
[----:B01----:R-:W-:-:S05]  /*0180*/  IMAD R5, R7, UR5, RZ ;  /* 0x0000000507057c24 */ /* 0x003fca000f8e02ff */
[----:B------:R-:W-:-:S13]  /*0190*/  ISETP.GE.U32.AND P0, PT, R5, UR8, PT ;  /* 0x0000000805007c0c */ /* 0x000fda000bf06070 */
[C---:B------:R-:W-:Y:S01]  /*01a0*/  @!P0 IADD3 R3, PT, PT, R5.reuse, UR4, RZ ;  /* 0x0000000405038c10 */ /* 0x040fe2000fffe0ff */
[----:B------:R-:W-:Y:S01]  /*01b0*/  UMOV UR4, UR5 ;  /* 0x0000000500047c82 */ /* 0x000fe20008000000 */
[-C--:B------:R-:W-:Y:S02]  /*01c0*/  @!P0 LEA R2, R5, R0.reuse, 0x3 ;  /* 0x0000000005028211 */ /* 0x080fe400078e18ff */
[----:B------:R-:W-:-:S03]  /*01d0*/  @!P0 LEA R3, R3, R0, 0x3 ;  /* 0x0000000003038211 */ /* 0x000fc600078e18ff */
[----:B------:R-:W-:Y:S04]  /*01e0*/  @!P0 LDS R4, [R2] ;  /* 0x0000000002048984 */ /* 0x000fe80000000800 */
[----:B------:R-:W0:Y:S02]  /*01f0*/  @!P0 LDS R3, [R3] ;  /* 0x0000000003038984 */ /* 0x000e240000000800 */
[----:B0-----:R-:W-:-:S05]  /*0200*/  @!P0 FADD R5, R3, R4 ;  /* 0x0000000403058221 */ /* 0x001fca0000000000 */
[----:B------:R1:W-:Y:S01]  /*0210*/  @!P0 STS [R2], R5 ;  /* 0x0000000502008388 */ /* 0x0003e20000000800 */
[----:B------:R-:W-:Y:S06]  /*0220*/  BAR.SYNC.DEFER_BLOCKING 0x0 ;  /* 0x0000000000007b1d */ /* 0x000fec0000010000 */
[----:B------:R-:W-:Y:S05]  /*0230*/  BRA.U !UP0, `(.L_x_1) ;  /* 0xfffffffd08c87547 */ /* 0x000fea000b83ffff */
.L_x_0:
[----:B------:R-:W-:Y:S05]  /*0240*/  @P1 EXIT ;  /* 0x000000000000194d */ /* 0x000fea0003800000 */
[----:B------:R-:W2:Y:S01]  /*0250*/  LDS R0, [R0] ;  /* 0x0000000000007984 */ /* 0x000ea20000000800 */
[----:B01----:R-:W0:Y:S01]  /*0260*/  LDC.64 R2, c[0x0][0x388] ;  /* 0x0000e200ff027b82 */ /* 0x003e220000000a00 */
[----:B------:R-:W-:-:S05]  /*0270*/  LEA R5, R6, R9, 0x1 ;  /* 0x0000000906057211 */ /* 0x000fca00078e08ff */
[----:B0-----:R-:W-:-:S04]  /*0280*/  IMAD.WIDE.U32 R2, R5, 0x4, R2 ;  /* 0x0000000405027825 */ /* 0x001fc800078e0002 */
[----:B--2---:R-:W-:-:S05]  /*0290*/  FMUL R5, R0, 0.015625 ;  /* 0x3c80000000057820 */ /* 0x004fca0000400000 */
[----:B------:R-:W-:Y:S01]  /*02a0*/  STG.E desc[UR6][R2.64], R5 ;  /* 0x0000000502007986 */ /* 0x000fe2000c101906 */
[----:B------:R-:W-:Y:S05]  /*02b0*/  EXIT ;  /* 0x000000000000794d */ /* 0x000fea0003800000 */
.L_x_2:
[----:B------:R-:W-:-:S00]  /*02c0*/  BRA `(.L_x_2) ;  /* 0xfffffffc00fc7947 */ /* 0x000fc0000383ffff */
[----:B------:R-:W-:-:S00]  /*02d0*/  NOP ;  /* 0x0000000000007918 */ /* 0x000fc00000000000 */
        /* <DEDUP_REMOVED lines=10> */
.L_x_11:


//--------------------- .text._Z7scale_xPfS_S_    --------------------------
	.section	.text._Z7scale_xPfS_S_,"ax",@progbits
	.align	128
        .global         _Z7scale_xPfS_S_
        .type           _Z7scale_xPfS_S_,@function
        .size           _Z7scale_xPfS_S_,(.L_x_12 - _Z7scale_xPfS_S_)
        .other          _Z7scale_xPfS_S_,@"STO_CUDA_ENTRY STV_DEFAULT"
_Z7scale_xPfS_S_:
.text._Z7scale_xPfS_S_:
[----:B------:R-:W-:Y:S01]  /*0000*/  LDC R1, c[0x0][0x37c] ;  /* 0x0000df00ff017b82 */ /* 0x000fe20000000800 */
[----:B------:R-:W0:Y:S07]  /*0010*/  S2R R13, SR_CTAID.X ;  /* 0x00000000000d7919 */ /* 0x000e2e0000002500 */
[----:B------:R-:W0:Y:S01]  /*0020*/  LDC.64 R2, c[0x0][0x380] ;  /* 0x0000e000ff027b82 */ /* 0x000e220000000a00 */
[----:B------:R-:W1:Y:S01]  /*0030*/  LDCU UR6, c[0x0][0x360] ;  /* 0x00006c00ff0677ac */ /* 0x000e620008000800 */
[----:B------:R-:W1:Y:S01]  /*0040*/  S2R R0, SR_TID.X ;  /* 0x0000000000007919 */ /* 0x000e620000002100 */
[----:B------:R-:W2:Y:S05]  /*0050*/  LDCU.64 UR4, c[0x0][0x358] ;  /* 0x00006b00ff0477ac */ /* 0x000eaa0008000a00 */
[----:B------:R-:W3:Y:S08]  /*0060*/  LDC.64 R6, c[0x0][0x388] ;  /* 0x0000e200ff067b82 */ /* 0x000ef00000000a00 */
[----:B------:R-:W4:Y:S01]  /*0070*/  LDC.64 R10, c[0x0][0x390] ;  /* 0x0000e400ff0a7b82 */ /* 0x000f220000000a00 */
[----:B0-----:R-:W-:-:S04]  /*0080*/  IMAD.WIDE.U32 R2, R13, 0x4, R2 ;  /* 0x000000040d027825 */ /* 0x001fc800078e0002 */
[----:B-1----:R-:W-:Y:S02]  /*0090*/  IMAD R13, R13, UR6, R0 ;  /* 0x000000060d0d7c24 */ /* 0x002fe4000f8e0200 */
[----:B--2---:R-:W2:Y:S02]  /*00a0*/  LDG.E R2, desc[UR4][R2.64] ;  /* 0x0000000402027981 */ /* 0x004ea4000c1e1900 */
[----:B---3--:R-:W-:-:S06]  /*00b0*/  IMAD.WIDE.U32 R6, R13, 0x4, R6 ;  /* 0x000000040d067825 */ /* 0x008fcc00078e0006 */
[----:B------:R-:W3:Y:S01]  /*00c0*/  LDG.E R6, desc[UR4][R6.64] ;  /* 0x0000000406067981 */ /* 0x000ee2000c1e1900 */
[----:B--2---:R-:W0:Y:S08]  /*00d0*/  F2F.F64.F32 R4, R2 ;  /* 0x0000000200047310 */ /* 0x004e300000201800 */
[----:B---3--:R-:W1:Y:S01]  /*00e0*/  F2F.F64.F32 R8, R6 ;  /* 0x0000000600087310 */ /* 0x008e620000201800 */
[----:B0-----:R-:W-:-:S08]  /*00f0*/  DADD R4, R4, R4 ;  /* 0x0000000004047229 */ /* 0x001fd00000000004 */
[----:B-1----:R-:W-:Y:S01]  /*0100*/  DMUL R4, R4, R8 ;  /* 0x0000000804047228 */ /* 0x002fe20000000000 */
[----:B----4-:R-:W-:-:S09]  /*0110*/  IMAD.WIDE.U32 R8, R13, 0x4, R10 ;  /* 0x000000040d087825 */ /* 0x010fd200078e000a */
[----:B------:R-:W0:Y:S02]  /*0120*/  F2F.F32.F64 R5, R4 ;  /* 0x0000000400057310 */ /* 0x000e240000301000 */
[----:B0-----:R-:W-:Y:S01]  /*0130*/  STG.E desc[UR4][R8.64], R5 ;  /* 0x0000000508007986 */ /* 0x001fe2000c101904 */
[----:B------:R-:W-:Y:S05]  /*0140*/  EXIT ;  /* 0x000000000000794d */ /* 0x000fea0003800000 */
.L_x_3:
        /* <DEDUP_REMOVED lines=11> */
.L_x_12:


//--------------------- .text._Z11substract_yPfS_ --------------------------
	.section	.text._Z11substract_yPfS_,"ax",@progbits
	.align	128
        .global         _Z11substract_yPfS_
        .type           _Z11substract_yPfS_,@function
        .size           _Z11substract_yPfS_,(.L_x_13 - _Z11substract_yPfS_)
        .other          _Z11substract_yPfS_,@"STO_CUDA_ENTRY STV_DEFAULT"
_Z11substract_yPfS_:
.text._Z11substract_yPfS_:
[----:B------:R-:W-:Y:S01]  /*0000*/  LDC R1, c[0x0][0x37c] ;  /* 0x0000df00ff017b82 */ /* 0x000fe20000000800 */
[----:B------:R-:W0:Y:S07]  /*0010*/  S2R R7, SR_TID.X ;  /* 0x0000000000077919 */ /* 0x000e2e0000002100 */
[----:B------:R-:W0:Y:S01]  /*0020*/  LDC.64 R2, c[0x0][0x388] ;  /* 0x0000e200ff027b82 */ /* 0x000e220000000a00 */
[----:B------:R-:W1:Y:S07]  /*0030*/  LDCU.64 UR4, c[0x0][0x358] ;  /* 0x00006b00ff0477ac */ /* 0x000e6e0008000a00 */
[----:B------:R-:W2:Y:S01]  /*0040*/  LDC.64 R4, c[0x0][0x380] ;  /* 0x0000e000ff047b82 */ /* 0x000ea20000000a00 */
[----:B0-----:R-:W-:-:S04]  /*0050*/  IMAD.WIDE.U32 R2, R7, 0x4, R2 ;  /* 0x0000000407027825 */ /* 0x001fc800078e0002 */
[----:B--2---:R-:W-:Y:S02]  /*0060*/  IMAD.WIDE.U32 R4, R7, 0x4, R4 ;  /* 0x0000000407047825 */ /* 0x004fe400078e0004 */
[----:B-1----:R-:W2:Y:S04]  /*0070*/  LDG.E R2, desc[UR4][R2.64] ;  /* 0x0000000402027981 */ /* 0x002ea8000c1e1900 */
[----:B------:R-:W2:Y:S02]  /*0080*/  LDG.E R7, desc[UR4][R4.64] ;  /* 0x0000000404077981 */ /* 0x000ea4000c1e1900 */
[----:B--2---:R-:W-:-:S05]  /*0090*/  FADD R7, -R2, R7 ;  /* 0x0000000702077221 */ /* 0x004fca0000000100 */
[----:B------:R-:W-:Y:S01]  /*00a0*/  STG.E desc[UR4][R4.64], R7 ;  /* 0x0000000704007986 */ /* 0x000fe2000c101904 */
[----:B------:R-:W-:Y:S05]  /*00b0*/  EXIT ;  /* 0x000000000000794d */ /* 0x000fea0003800000 */
.L_x_4:
        /* <DEDUP_REMOVED lines=12> */
.L_x_13:


//--------------------- .text._Z21compute_sigmoid_scorePfS_S_ --------------------------
	.section	.text._Z21compute_sigmoid_scorePfS_S_,"ax",@progbits
	.align	128
        .global         _Z21compute_sigmoid_scorePfS_S_
        .type           _Z21compute_sigmoid_scorePfS_S_,@function
        .size           _Z21compute_sigmoid_scorePfS_S_,(.L_x_10 - _Z21compute_sigmoid_scorePfS_S_)
        .other          _Z21compute_sigmoid_scorePfS_S_,@"STO_CUDA_ENTRY STV_DEFAULT"
_Z21compute_sigmoid_scorePfS_S_:
.text._Z21compute_sigmoid_scorePfS_S_:
[----:B------:R-:W-:Y:S01]  /*0000*/  LDC R1, c[0x0][0x37c] ;  /* 0x0000df00ff017b82 */ /* 0x000fe20000000800 */
[----:B------:R-:W0:Y:S07]  /*0010*/  S2R R9, SR_TID.X ;  /* 0x0000000000097919 */ /* 0x000e2e0000002100 */
[----:B------:R-:W0:Y:S01]  /*0020*/  LDC.64 R2, c[0x0][0x388] ;  /* 0x0000e200ff027b82 */ /* 0x000e220000000a00 */
[----:B------:R-:W1:Y:S01]  /*0030*/  LDCU UR4, c[0x0][0x360] ;  /* 0x00006c00ff0477ac */ /* 0x000e620008000800 */
[----:B------:R-:W1:Y:S01]  /*0040*/  S2R R0, SR_CTAID.X ;  /* 0x0000000000007919 */ /* 0x000e620000002500 */
[----:B------:R-:W2:Y:S05]  /*0050*/  LDCU.64 UR6, c[0x0][0x358] ;  /* 0x00006b00ff0677ac */ /* 0x000eaa0008000a00 */
[----:B------:R-:W3:Y:S01]  /*0060*/  LDC.64 R4, c[0x0][0x380] ;  /* 0x0000e000ff047b82 */ /* 0x000ee20000000a00 */
[----:B0-----:R-:W-:-:S04]  /*0070*/  IMAD.WIDE.U32 R2, R9, 0x4, R2 ;  /* 0x0000000409027825 */ /* 0x001fc800078e0002 */
[----:B-1----:R-:W-:Y:S02]  /*0080*/  IMAD R7, R0, UR4, R9 ;  /* 0x0000000400077c24 */ /* 0x002fe4000f8e0209 */
[----:B--2---:R-:W2:Y:S02]  /*0090*/  LDG.E R2, desc[UR6][R2.64] ;  /* 0x0000000602027981 */ /* 0x004ea4000c1e1900 */
[----:B---3--:R-:W-:-:S06]  /*00a0*/  IMAD.WIDE.U32 R4, R7, 0x4, R4 ;  /* 0x0000000407047825 */ /* 0x008fcc00078e0004 */
[----:B------:R-:W2:Y:S01]  /*00b0*/  LDG.E R5, desc[UR6][R4.64] ;  /* 0x0000000604057981 */ /* 0x000ea2000c1e1900 */
[----:B------:R-:W0:Y:S01]  /*00c0*/  S2UR UR5, SR_CgaCtaId ;  /* 0x00000000000579c3 */ /* 0x000e220000008800 */
[----:B------:R-:W-:Y:S02]  /*00d0*/  UMOV UR4, 0x400 ;  /* 0x0000040000047882 */ /* 0x000fe40000000000 */
[----:B0-----:R-:W-:-:S06]  /*00e0*/  ULEA UR4, UR5, UR4, 0x18 ;  /* 0x0000000405047291 */ /* 0x001fcc000f8ec0ff */
[C---:B------:R-:W-:Y:S02]  /*00f0*/  LEA R7, R9.reuse, UR4, 0x2 ;  /* 0x0000000409077c11 */ /* 0x040fe4000f8e10ff */
[----:B------:R-:W-:Y:S01]  /*0100*/  ISETP.NE.AND P0, PT, R9, RZ, PT ;  /* 0x000000ff0900720c */ /* 0x000fe20003f05270 */
[----:B--2---:R-:W-:-:S05]  /*0110*/  FMUL R6, R2, R5 ;  /* 0x0000000502067220 */ /* 0x004fca0000400000 */
[----:B------:R0:W-:Y:S01]  /*0120*/  STS [R7], R6 ;  /* 0x0000000607007388 */ /* 0x0001e20000000800 */
[----:B------:R-:W-:Y:S06]  /*0130*/  BAR.SYNC.DEFER_BLOCKING 0x0 ;  /* 0x0000000000007b1d */ /* 0x000fec0000010000 */
[----:B------:R-:W-:Y:S05]  /*0140*/  @P0 EXIT ;  /* 0x000000000000094d */ /* 0x000fea0003800000 */
[----:B------:R-:W1:Y:S01]  /*0150*/  LDS.64 R2, [UR4] ;  /* 0x00000004ff027984 */ /* 0x000e620008000a00 */
[----:B------:R-:W-:Y:S01]  /*0160*/  HFMA2 R5, -RZ, RZ, 0.96630859375, -0.0022525787353515625 ;  /* 0x3bbb989dff057431 */ /* 0x000fe200000001ff */
[----:B------:R-:W-:Y:S01]  /*0170*/  MOV R4, 0x437c0000 ;  /* 0x437c000000047802 */ /* 0x000fe20000000f00 */
[----:B-1----:R-:W-:-:S04]  /*0180*/  FADD R2, RZ, R2 ;  /* 0x00000002ff027221 */ /* 0x002fc80000000000 */
[----:B------:R-:W-:-:S04]  /*0190*/  FADD R2, R3, R2 ;  /* 0x0000000203027221 */ /* 0x000fc80000000000 */
[----:B------:R-:W-:-:S04]  /*01a0*/  FFMA.SAT R3, R2, -R5, 0.5 ;  /* 0x3f00000002037423 */ /* 0x000fc80000002805 */
[----:B------:R-:W-:-:S04]  /*01b0*/  FFMA.RM R3, R3, R4, 12582913 ;  /* 0x4b40000103037423 */ /* 0x000fc80000004004 */
[C---:B------:R-:W-:Y:S01]  /*01c0*/  FADD R5, R3.reuse, -12583039 ;  /* 0xcb40007f03057421 */ /* 0x040fe20000000000 */
[----:B------:R-:W-:-:S03]  /*01d0*/  IMAD.SHL.U32 R3, R3, 0x800000, RZ ;  /* 0x0080000003037824 */ /* 0x000fc600078e00ff */
[----:B------:R-:W-:-:S04]  /*01e0*/  FFMA R5, R2, -1.4426950216293334961, -R5 ;  /* 0xbfb8aa3b02057823 */ /* 0x000fc80000000805 */
[----:B------:R-:W-:-:S06]  /*01f0*/  FFMA R10, R2, -1.925963033500011079e-08, R5 ;  /* 0xb2a57060020a7823 */ /* 0x000fcc0000000005 */
[----:B------:R-:W1:Y:S02]  /*0200*/  MUFU.EX2 R10, R10 ;  /* 0x0000000a000a7308 */ /* 0x000e640000000800 */
[----:B-1----:R-:W-:-:S06]  /*0210*/  FMUL R11, R3, R10 ;  /* 0x0000000a030b7220 */ /* 0x002fcc0000400000 */
[----:B------:R-:W1:Y:S02]  /*0220*/  F2F.F64.F32 R2, R11 ;  /* 0x0000000b00027310 */ /* 0x000e640000201800 */
[----:B-1----:R-:W-:-:S06]  /*0230*/  DADD R4, R2, 1 ;  /* 0x3ff0000002047429 */ /* 0x002fcc0000000000 */
[----:B------:R-:W0:Y:S04]  /*0240*/  MUFU.RCP64H R3, R5 ;  /* 0x0000000500037308 */ /* 0x000e280000001800 */
[----:B------:R-:W-:-:S04]  /*0250*/  IADD3 R2, PT, PT, R5, 0x300402, RZ ;  /* 0x0030040205027810 */ /* 0x000fc80007ffe0ff */
[----:B------:R-:W-:Y:S02]  /*0260*/  FSETP.GEU.AND P0, PT, |R2|, 5.8789094863358348022e-39, PT ;  /* 0x004004020200780b */ /* 0x000fe40003f0e200 */
[----:B0-----:R-:W-:-:S08]  /*0270*/  DFMA R6, -R4, R2, 1 ;  /* 0x3ff000000406742b */ /* 0x001fd00000000102 */
[----:B------:R-:W-:-:S08]  /*0280*/  DFMA R6, R6, R6, R6 ;  /* 0x000000060606722b */ /* 0x000fd00000000006 */
[----:B------:R-:W-:-:S08]  /*0290*/  DFMA R6, R2, R6, R2 ;  /* 0x000000060206722b */ /* 0x000fd00000000002 */
[----:B------:R-:W-:-:S08]  /*02a0*/  DFMA R8, -R4, R6, 1 ;  /* 0x3ff000000408742b */ /* 0x000fd00000000106 */
[----:B------:R-:W-:Y:S01]  /*02b0*/  DFMA R6, R6, R8, R6 ;  /* 0x000000080606722b */ /* 0x000fe20000000006 */
[----:B------:R-:W-:Y:S10]  /*02c0*/  @P0 BRA `(.L_x_5) ;  /* 0x0000000000100947 */ /* 0x000ff40003800000 */
[----:B------:R-:W-:-:S05]  /*02d0*/  LOP3.LUT R2, R5, 0x7fffffff, RZ, 0xc0, !PT ;  /* 0x7fffffff05027812 */ /* 0x000fca00078ec0ff */
[----:B------:R-:W-:Y:S01]  /*02e0*/  VIADD R8, R2, 0xfff00000 ;  /* 0xfff0000002087836 */ /* 0x000fe20000000000 */
[----:B------:R-:W-:-:S07]  /*02f0*/  MOV R2, 0x310 ;  /* 0x0000031000027802 */ /* 0x000fce0000000f00 */
[----:B------:R-:W-:Y:S05]  /*0300*/  CALL.REL.NOINC `($__internal_0_$__cuda_sm20_dblrcp_rn_slowpath_v3) ;  /* 0x0000000000147944 */ /* 0x000fea0003c00000 */
.L_x_5:
[----:B------:R-:W0:Y:S01]  /*0310*/  LDC.64 R2, c[0x0][0x390] ;  /* 0x0000e400ff027b82 */ /* 0x000e220000000a00 */
[----:B------:R-:W1:Y:S01]  /*0320*/  F2F.F32.F64 R7, R6 ;  /* 0x0000000600077310 */ /* 0x000e620000301000 */
[----:B0-----:R-:W-:-:S05]  /*0330*/  IMAD.WIDE.U32 R2, R0, 0x4, R2 ;  /* 0x0000000400027825 */ /* 0x001fca00078e0002 */
[----:B-1----:R-:W-:Y:S01]  /*0340*/  STG.E desc[UR6][R2.64], R7 ;  /* 0x0000000702007986 */ /* 0x002fe2000c101906 */
[----:B------:R-:W-:Y:S05]  /*0350*/  EXIT ;  /* 0x000000000000794d */ /* 0x000fea0003800000 */
        .weak           $__internal_0_$__cuda_sm20_dblrcp_rn_slowpath_v3
        .type           $__internal_0_$__cuda_sm20_dblrcp_rn_slowpath_v3,@function
        .size           $__internal_0_$__cuda_sm20_dblrcp_rn_slowpath_v3,(.L_x_10 - $__internal_0_$__cuda_sm20_dblrcp_rn_slowpath_v3)
$__internal_0_$__cuda_sm20_dblrcp_rn_slowpath_v3:
[----:B------:R-:W-:-:S14]  /*0360*/  DSETP.GTU.AND P0, PT, |R4|, +INF , PT ;  /* 0x7ff000000400742a */ /* 0x000fdc0003f0c200 */
[----:B------:R-:W-:Y:S05]  /*0370*/  @P0 BRA `(.L_x_6) ;  /* 0x00000000007c0947 */ /* 0x000fea0003800000 */
[----:B------:R-:W-:-:S04]  /*0380*/  LOP3.LUT R3, R5, 0x7fffffff, RZ, 0xc0, !PT ;  /* 0x7fffffff05037812 */ /* 0x000fc800078ec0ff */
[----:B------:R-:W-:-:S04]  /*0390*/  IADD3 R6, PT, PT, R3, -0x1, RZ ;  /* 0xffffffff03067810 */ /* 0x000fc80007ffe0ff */
[----:B------:R-:W-:-:S13]  /*03a0*/  ISETP.GE.U32.AND P0, PT, R6, 0x7fefffff, PT ;  /* 0x7fefffff0600780c */ /* 0x000fda0003f06070 */
[----:B------:R-:W-:Y:S01]  /*03b0*/  @P0 LOP3.LUT R7, R5, 0x7ff00000, RZ, 0x3c, !PT ;  /* 0x7ff0000005070812 */ /* 0x000fe200078e3cff */
[----:B------:R-:W-:Y:S01]  /*03c0*/  @P0 IMAD.MOV.U32 R6, RZ, RZ, RZ ;  /* 0x000000ffff060224 */ /* 0x000fe200078e00ff */
[----:B------:R-:W-:Y:S06]  /*03d0*/  @P0 BRA `(.L_x_7) ;  /* 0x00000000006c0947 */ /* 0x000fec0003800000 */
[----:B------:R-:W-:-:S13]  /*03e0*/  ISETP.GE.U32.AND P0, PT, R3, 0x1000001, PT ;  /* 0x010000010300780c */ /* 0x000fda0003f06070 */
[----:B------:R-:W-:Y:S05]  /*03f0*/  @!P0 BRA `(.L_x_8) ;  /* 0x0000000000348947 */ /* 0x000fea0003800000 */
[----:B------:R-:W-:Y:S02]  /*0400*/  IADD3 R7, PT, PT, R5, -0x3fe00000, RZ ;  /* 0xc020000005077810 */ /* 0x000fe40007ffe0ff */
[----:B------:R-:W-:Y:S02]  /*0410*/  MOV R6, R4 ;  /* 0x0000000400067202 */ /* 0x000fe40000000f00 */
[----:B------:R-:W0:Y:S04]  /*0420*/  MUFU.RCP64H R9, R7 ;  /* 0x0000000700097308 */ /* 0x000e280000001800 */
[----:B0-----:R-:W-:-:S08]  /*0430*/  DFMA R10, -R6, R8, 1 ;  /* 0x3ff00000060a742b */ /* 0x001fd00000000108 */
[----:B------:R-:W-:-:S08]  /*0440*/  DFMA R10, R10, R10, R10 ;  /* 0x0000000a0a0a722b */ /* 0x000fd0000000000a */
[----:B------:R-:W-:-:S08]  /*0450*/  DFMA R10, R8, R10, R8 ;  /* 0x0000000a080a722b */ /* 0x000fd00000000008 */
[----:B------:R-:W-:-:S08]  /*0460*/  DFMA R8, -R6, R10, 1 ;  /* 0x3ff000000608742b */ /* 0x000fd0000000010a */
[----:B------:R-:W-:-:S08]  /*0470*/  DFMA R8, R10, R8, R10 ;  /* 0x000000080a08722b */ /* 0x000fd0000000000a */
[----:B------:R-:W-:-:S08]  /*0480*/  DMUL R8, R8, 2.2250738585072013831e-308 ;  /* 0x0010000008087828 */ /* 0x000fd00000000000 */
[----:B------:R-:W-:-:S08]  /*0490*/  DFMA R4, -R4, R8, 1 ;  /* 0x3ff000000404742b */ /* 0x000fd00000000108 */
[----:B------:R-:W-:-:S08]  /*04a0*/  DFMA R4, R4, R4, R4 ;  /* 0x000000040404722b */ /* 0x000fd00000000004 */
[----:B------:R-:W-:Y:S01]  /*04b0*/  DFMA R6, R8, R4, R8 ;  /* 0x000000040806722b */ /* 0x000fe20000000008 */
[----:B------:R-:W-:Y:S10]  /*04c0*/  BRA `(.L_x_7) ;  /* 0x0000000000307947 */ /* 0x000ff40003800000 */
.L_x_8:
[----:B------:R-:W-:Y:S01]  /*04d0*/  DMUL R4, R4, 8.11296384146066816958e+31 ;  /* 0x4690000004047828 */ /* 0x000fe20000000000 */
[----:B------:R-:W-:-:S05]  /*04e0*/  IMAD.MOV.U32 R6, RZ, RZ, R8 ;  /* 0x000000ffff067224 */ /* 0x000fca00078e0008 */
[----:B------:R-:W0:Y:S02]  /*04f0*/  MUFU.RCP64H R7, R5 ;  /* 0x0000000500077308 */ /* 0x000e240000001800 */
[----:B0-----:R-:W-:-:S08]  /*0500*/  DFMA R8, -R4, R6, 1 ;  /* 0x3ff000000408742b */ /* 0x001fd00000000106 */
[----:B------:R-:W-:-:S08]  /*0510*/  DFMA R8, R8, R8, R8 ;  /* 0x000000080808722b */ /* 0x000fd00000000008 */
[----:B------:R-:W-:-:S08]  /*0520*/  DFMA R8, R6, R8, R6 ;  /* 0x000000080608722b */ /* 0x000fd00000000006 */
[----:B------:R-:W-:-:S08]  /*0530*/  DFMA R6, -R4, R8, 1 ;  /* 0x3ff000000406742b */ /* 0x000fd00000000108 */
[----:B------:R-:W-:-:S08]  /*0540*/  DFMA R6, R8, R6, R8 ;  /* 0x000000060806722b */ /* 0x000fd00000000008 */
[----:B------:R-:W-:Y:S01]  /*0550*/  DMUL R6, R6, 8.11296384146066816958e+31 ;  /* 0x4690000006067828 */ /* 0x000fe20000000000 */
[----:B------:R-:W-:Y:S10]  /*0560*/  BRA `(.L_x_7) ;  /* 0x0000000000087947 */ /* 0x000ff40003800000 */
.L_x_6:
[----:B------:R-:W-:Y:S02]  /*0570*/  LOP3.LUT R7, R5, 0x80000, RZ, 0xfc, !PT ;  /* 0x0008000005077812 */ /* 0x000fe400078efcff */
[----:B------:R-:W-:-:S07]  /*0580*/  MOV R6, R4 ;  /* 0x0000000400067202 */ /* 0x000fce0000000f00 */
.L_x_7:
[----:B------:R-:W-:-:S04]  /*0590*/  MOV R3, 0x0 ;  /* 0x0000000000037802 */ /* 0x000fc80000000f00 */
[----:B------:R-:W-:Y:S05]  /*05a0*/  RET.REL.NODEC R2 `(_Z21compute_sigmoid_scorePfS_S_) ;  /* 0xfffffff802947950 */ /* 0x000fea0003c3ffff */
.L_x_9:
        /* <DEDUP_REMOVED lines=13> */
.L_x_10:


//--------------------- .nv.shared._Z16compute_gradientPfS_ --------------------------
	.section	.nv.shared._Z16compute_gradientPfS_,"aw",@nobits
	.sectionflags	@""
	.align	16
.nv.shared._Z16compute_gradientPfS_:
	.zero		1536


//--------------------- .nv.shared.reserved.0     --------------------------
	.section	.nv.shared.reserved.0,"aw",@nobits
	.weak		__nv_reservedSMEM_offset_0_alias
	.size		__nv_reservedSMEM_offset_0_alias, 0, 64
	.other		__nv_reservedSMEM_offset_0_alias,@"STO_CUDA_RESERVED_SHARED STV_DEFAULT"
__nv_reservedSMEM_offset_0_alias:
	.zero		0
	.zero		64


//--------------------- .nv.shared._Z7scale_xPfS_S_ --------------------------
	.section	.nv.shared._Z7scale_xPfS_S_,"aw",@nobits
	.sectionflags	@""
	.align	16
	.zero		1024


//--------------------- .nv.shared._Z11substract_yPfS_ --------------------------
	.section	.nv.shared._Z11substract_yPfS_,"aw",@nobits
	.sectionflags	@""
	.align	16
	.zero		1024


//--------------------- .nv.shared._Z21compute_sigmoid_scorePfS_S_ --------------------------
	.section	.nv.shared._Z21compute_sigmoid_scorePfS_S_,"aw",@nobits
	.sectionflags	@""
	.align	16
	.zero		1024


//--------------------- .nv.constant0._Z16compute_gradientPfS_ --------------------------
	.section	.nv.constant0._Z16compute_gradientPfS_,"a",@progbits
	.sectionflags	@""
	.align	4
.nv.constant0._Z16compute_gradientPfS_:
	.zero		912


//--------------------- .nv.constant0._Z7scale_xPfS_S_ --------------------------
	.section	.nv.constant0._Z7scale_xPfS_S_,"a",@progbits
	.sectionflags	@""
	.align	4
.nv.constant0._Z7scale_xPfS_S_:
	.zero		920


//--------------------- .nv.constant0._Z11substract_yPfS_ --------------------------
	.section	.nv.constant0._Z11substract_yPfS_,"a",@progbits
	.sectionflags	@""
	.align	4
.nv.constant0._Z11substract_yPfS_:
	.zero		912


//--------------------- .nv.constant0._Z21compute_sigmoid_scorePfS_S_ --------------------------
	.section	.nv.constant0._Z21compute_sigmoid_scorePfS_S_,"a",@progbits
	.sectionflags	@""
	.align	4
.nv.constant0._Z21compute_sigmoid_scorePfS_S_:
	.zero		920


//--------------------- SYMBOLS --------------------------

	.type		.nv.reservedSmem.offset0,@object
	.size		.nv.reservedSmem.offset0,0x4
	.type		.nv.reservedSmem.cap,@object
	.size		.nv.reservedSmem.cap,0x4
